//
// Generated by NVIDIA NVVM Compiler
//
// Compiler Build ID: CL-36424714
// Cuda compilation tools, release 13.0, V13.0.88
// Based on NVVM 20.0.0
//

.version 9.0
.target sm_100
.address_size 64

	// .globl	default_function_kernel_1

.visible .entry default_function_kernel_1(
	.param .u64 .ptr .align 1 default_function_kernel_1_param_0,
	.param .u64 .ptr .align 1 default_function_kernel_1_param_1
)
.maxntid 32
{
	.reg .b32 	%r<5>;
	.reg .b32 	%f<4>;
	.reg .b64 	%rd<8>;

	ld.param.u64 	%rd1, [default_function_kernel_1_param_0];
	ld.param.u64 	%rd2, [default_function_kernel_1_param_1];
	cvta.to.global.u64 	%rd3, %rd1;
	cvta.to.global.u64 	%rd4, %rd2;
	mov.u32 	%r1, %ctaid.x;
	shl.b32 	%r2, %r1, 5;
	mov.u32 	%r3, %tid.x;
	or.b32  	%r4, %r2, %r3;
	mul.wide.u32 	%rd5, %r4, 4;
	add.s64 	%rd6, %rd4, %rd5;
	ld.global.nc.f32 	%f1, [%rd6];
	sin.approx.f32 	%f2, %f1;
	cos.approx.f32 	%f3, %f2;
	add.s64 	%rd7, %rd3, %rd5;
	st.global.f32 	[%rd7], %f3;
	ret;

}
	// .globl	default_function_kernel_3
.visible .entry default_function_kernel_3(
	.param .u64 .ptr .align 1 default_function_kernel_3_param_0,
	.param .u64 .ptr .align 1 default_function_kernel_3_param_1,
	.param .u64 .ptr .align 1 default_function_kernel_3_param_2
)
.maxntid 64
{
	.reg .b32 	%r<5>;
	.reg .b32 	%f<5>;
	.reg .b64 	%rd<11>;

	ld.param.u64 	%rd1, [default_function_kernel_3_param_0];
	ld.param.u64 	%rd2, [default_function_kernel_3_param_1];
	ld.param.u64 	%rd3, [default_function_kernel_3_param_2];
	cvta.to.global.u64 	%rd4, %rd1;
	cvta.to.global.u64 	%rd5, %rd3;
	cvta.to.global.u64 	%rd6, %rd2;
	mov.u32 	%r1, %ctaid.x;
	shl.b32 	%r2, %r1, 6;
	mov.u32 	%r3, %tid.x;
	or.b32  	%r4, %r2, %r3;
	mul.wide.u32 	%rd7, %r4, 4;
	add.s64 	%rd8, %rd6, %rd7;
	ld.global.nc.f32 	%f1, [%rd8];
	add.s64 	%rd9, %rd5, %rd7;
	ld.global.nc.f32 	%f2, [%rd9];
	add.f32 	%f3, %f1, %f2;
	mul.f32 	%f4, %f1, %f3;
	add.s64 	%rd10, %rd4, %rd7;
	st.global.f32 	[%rd10], %f4;
	ret;

}
	// .globl	default_function_kernel_2
.visible .entry default_function_kernel_2(
	.param .u64 .ptr .align 1 default_function_kernel_2_param_0,
	.param .u64 .ptr .align 1 default_function_kernel_2_param_1
)
.maxntid 32
{
	.reg .b32 	%r<5>;
	.reg .b32 	%f<4>;
	.reg .b64 	%rd<8>;

	ld.param.u64 	%rd1, [default_function_kernel_2_param_0];
	ld.param.u64 	%rd2, [default_function_kernel_2_param_1];
	cvta.to.global.u64 	%rd3, %rd1;
	cvta.to.global.u64 	%rd4, %rd2;
	mov.u32 	%r1, %ctaid.x;
	shl.b32 	%r2, %r1, 5;
	mov.u32 	%r3, %tid.x;
	or.b32  	%r4, %r2, %r3;
	mul.wide.u32 	%rd5, %r4, 4;
	add.s64 	%rd6, %rd4, %rd5;
	ld.global.nc.f32 	%f1, [%rd6];
	sin.approx.f32 	%f2, %f1;
	abs.f32 	%f3, %f2;
	add.s64 	%rd7, %rd3, %rd5;
	st.global.f32 	[%rd7], %f3;
	ret;

}
	// .globl	default_function_kernel
.visible .entry default_function_kernel(
	.param .u64 .ptr .align 1 default_function_kernel_param_0,
	.param .u64 .ptr .align 1 default_function_kernel_param_1
)
.maxntid 32
{
	.reg .pred 	%p<4>;
	.reg .b32 	%r<5>;
	.reg .b32 	%f<26>;
	.reg .b64 	%rd<8>;

	ld.param.u64 	%rd1, [default_function_kernel_param_0];
	ld.param.u64 	%rd2, [default_function_kernel_param_1];
	cvta.to.global.u64 	%rd3, %rd1;
	cvta.to.global.u64 	%rd4, %rd2;
	mov.u32 	%r1, %ctaid.x;
	shl.b32 	%r2, %r1, 5;
	mov.u32 	%r3, %tid.x;
	or.b32  	%r4, %r2, %r3;
	mul.wide.u32 	%rd5, %r4, 4;
	add.s64 	%rd6, %rd4, %rd5;
	ld.global.nc.f32 	%f1, [%rd6];
	abs.f32 	%f2, %f1;
	fma.rn.f32 	%f3, %f2, 0fBF000000, 0f3F000000;
	rsqrt.approx.ftz.f32 	%f4, %f3;
	mul.f32 	%f5, %f4, %f3;
	mul.f32 	%f6, %f4, 0fBF000000;
	fma.rn.f32 	%f7, %f5, %f6, 0f3F000000;
	fma.rn.f32 	%f8, %f5, %f7, %f5;
	setp.eq.f32 	%p1, %f2, 0f3F800000;
	selp.f32 	%f9, 0f00000000, %f8, %p1;
	setp.gt.f32 	%p2, %f2, 0f3F0F5C29;
	selp.f32 	%f10, %f9, %f2, %p2;
	copysign.f32 	%f11, %f1, %f10;
	mul.f32 	%f12, %f11, %f11;
	fma.rn.f32 	%f13, %f12, 0f3D10ECEF, 0f3C8B1ABB;
	fma.rn.f32 	%f14, %f13, %f12, 0f3CFC028C;
	fma.rn.f32 	%f15, %f14, %f12, 0f3D372139;
	fma.rn.f32 	%f16, %f15, %f12, 0f3D9993DB;
	fma.rn.f32 	%f17, %f16, %f12, 0f3E2AAAC6;
	mul.f32 	%f18, %f12, %f17;
	fma.rn.f32 	%f19, %f18, %f11, %f11;
	neg.f32 	%f20, %f19;
	selp.f32 	%f21, %f19, %f20, %p2;
	fma.rn.f32 	%f22, 0f3F6EE581, 0f3FD774EB, %f21;
	setp.gt.f32 	%p3, %f1, 0f3F0F5C29;
	selp.f32 	%f23, %f19, %f22, %p3;
	add.f32 	%f24, %f23, %f23;
	selp.f32 	%f25, %f24, %f23, %p2;
	add.s64 	%rd7, %rd3, %rd5;
	st.global.f32 	[%rd7], %f25;
	ret;

}


// ===== COMPILED SASS (sm_100) =====

	.target	sm_100

	.elftype	@"ET_EXEC"


//--------------------- .note.nv.tkinfo           --------------------------
	.section	.note.nv.tkinfo,"",@"SHT_NOTE"
	.sectionflags	@"SHF_NOTE_NV_TKINFO"
	.tkinfo
        /*0018*/ 	.word	0x00000002
        /*0030*/ 	.string	""
        /*0030*/ 	.string	"ptxas"
        /*0030*/ 	.string	"Cuda compilation tools, release 13.0, V13.0.88"
        /*0030*/ 	.string	"Build cuda_13.0.r13.0/compiler.36424714_0"
        /*0030*/ 	.string	"-arch sm_100 -m 64 "



//--------------------- .note.nv.cuinfo           --------------------------
	.section	.note.nv.cuinfo,"",@"SHT_NOTE"
	.sectionflags	@"SHF_NOTE_NV_CUINFO"
        /*0018*/ 	.short	0x0002
        /*001a*/ 	.short	0x0064
        /*001c*/ 	.short	0x0082
	.zero		2


//--------------------- .nv.info                  --------------------------
	.section	.nv.info,"",@"SHT_CUDA_INFO"
	.align	4


	//----- nvinfo : EIATTR_REGCOUNT
	.align		4
        /*0000*/ 	.byte	0x04, 0x2f
        /*0002*/ 	.short	(.L_1 - .L_0)
	.align		4
.L_0:
        /*0004*/ 	.word	index@(default_function_kernel_1)
        /*0008*/ 	.word	0x0000000c


	//----- nvinfo : EIATTR_FRAME_SIZE
	.align		4
.L_1:
        /*000c*/ 	.byte	0x04, 0x11
        /*000e*/ 	.short	(.L_3 - .L_2)
	.align		4
.L_2:
        /*0010*/ 	.word	index@(default_function_kernel_1)
        /*0014*/ 	.word	0x00000000


	//----- nvinfo : EIATTR_REGCOUNT
	.align		4
.L_3:
        /*0018*/ 	.byte	0x04, 0x2f
        /*001a*/ 	.short	(.L_5 - .L_4)
	.align		4
.L_4:
        /*001c*/ 	.word	index@(default_function_kernel_3)
        /*0020*/ 	.word	0x0000000e


	//----- nvinfo : EIATTR_FRAME_SIZE
	.align		4
.L_5:
        /*0024*/ 	.byte	0x04, 0x11
        /*0026*/ 	.short	(.L_7 - .L_6)
	.align		4
.L_6:
        /*0028*/ 	.word	index@(default_function_kernel_3)
        /*002c*/ 	.word	0x00000000


	//----- nvinfo : EIATTR_REGCOUNT
	.align		4
.L_7:
        /*0030*/ 	.byte	0x04, 0x2f
        /*0032*/ 	.short	(.L_9 - .L_8)
	.align		4
.L_8:
        /*0034*/ 	.word	index@(default_function_kernel_2)
        /*0038*/ 	.word	0x0000000a


	//----- nvinfo : EIATTR_FRAME_SIZE
	.align		4
.L_9:
        /*003c*/ 	.byte	0x04, 0x11
        /*003e*/ 	.short	(.L_11 - .L_10)
	.align		4
.L_10:
        /*0040*/ 	.word	index@(default_function_kernel_2)
        /*0044*/ 	.word	0x00000000


	//----- nvinfo : EIATTR_REGCOUNT
	.align		4
.L_11:
        /*0048*/ 	.byte	0x04, 0x2f
        /*004a*/ 	.short	(.L_13 - .L_12)
	.align		4
.L_12:
        /*004c*/ 	.word	index@(default_function_kernel)
        /*0050*/ 	.word	0x0000000c


	//----- nvinfo : EIATTR_FRAME_SIZE
	.align		4
.L_13:
        /*0054*/ 	.byte	0x04, 0x11
        /*0056*/ 	.short	(.L_15 - .L_14)
	.align		4
.L_14:
        /*0058*/ 	.word	index@(default_function_kernel)
        /*005c*/ 	.word	0x00000000


	//----- nvinfo : EIATTR_MIN_STACK_SIZE
	.align		4
.L_15:
        /*0060*/ 	.byte	0x04, 0x12
        /*0062*/ 	.short	(.L_17 - .L_16)
	.align		4
.L_16:
        /*0064*/ 	.word	index@(default_function_kernel)
        /*0068*/ 	.word	0x00000000


	//----- nvinfo : EIATTR_MIN_STACK_SIZE
	.align		4
.L_17:
        /*006c*/ 	.byte	0x04, 0x12
        /*006e*/ 	.short	(.L_19 - .L_18)
	.align		4
.L_18:
        /*0070*/ 	.word	index@(default_function_kernel_2)
        /*0074*/ 	.word	0x00000000


	//----- nvinfo : EIATTR_MIN_STACK_SIZE
	.align		4
.L_19:
        /*0078*/ 	.byte	0x04, 0x12
        /*007a*/ 	.short	(.L_21 - .L_20)
	.align		4
.L_20:
        /*007c*/ 	.word	index@(default_function_kernel_3)
        /*0080*/ 	.word	0x00000000


	//----- nvinfo : EIATTR_MIN_STACK_SIZE
	.align		4
.L_21:
        /*0084*/ 	.byte	0x04, 0x12
        /*0086*/ 	.short	(.L_23 - .L_22)
	.align		4
.L_22:
        /*0088*/ 	.word	index@(default_function_kernel_1)
        /*008c*/ 	.word	0x00000000
.L_23:


//--------------------- .nv.compat                --------------------------
	.section	.nv.compat,"",@"SHT_CUDA_COMPAT_INFO"
	.align	4
        /*0000*/ 	.byte	0x02, 0x09, 0x00, 0x00, 0x02, 0x02, 0x01, 0x00, 0x02, 0x05, 0x05, 0x00, 0x03, 0x07, 0x01, 0x01
        /*0010*/ 	.byte	0x02, 0x03, 0x00, 0x00, 0x02, 0x06, 0x01, 0x00, 0x04, 0x0b, 0x08, 0x00, 0x01, 0x00, 0x00, 0x00
        /*0020*/ 	.byte	0x00, 0x00, 0x00, 0x00


//--------------------- .nv.info.default_function_kernel --------------------------
	.section	.nv.info.default_function_kernel,"",@"SHT_CUDA_INFO"
	.sectionflags	@""
	.align	4


	//----- nvinfo : EIATTR_CUDA_API_VERSION
	.align		4
        /*0000*/ 	.byte	0x04, 0x37
        /*0002*/ 	.short	(.L_25 - .L_24)
.L_24:
        /*0004*/ 	.word	0x00000082


	//----- nvinfo : EIATTR_KPARAM_INFO
	.align		4
.L_25:
        /*0008*/ 	.byte	0x04, 0x17
        /*000a*/ 	.short	(.L_27 - .L_26)
.L_26:
        /*000c*/ 	.word	0x00000000
        /*0010*/ 	.short	0x0001
        /*0012*/ 	.short	0x0008
        /*0014*/ 	.byte	0x00, 0xf5, 0x21, 0x00


	//----- nvinfo : EIATTR_KPARAM_INFO
	.align		4
.L_27:
        /*0018*/ 	.byte	0x04, 0x17
        /*001a*/ 	.short	(.L_29 - .L_28)
.L_28:
        /*001c*/ 	.word	0x00000000
        /*0020*/ 	.short	0x0000
        /*0022*/ 	.short	0x0000
        /*0024*/ 	.byte	0x00, 0xf5, 0x21, 0x00


	//----- nvinfo : EIATTR_SPARSE_MMA_MASK
	.align		4
.L_29:
        /*0028*/ 	.byte	0x03, 0x50
        /*002a*/ 	.short	0x0000


	//----- nvinfo : EIATTR_MAXREG_COUNT
	.align		4
        /*002c*/ 	.byte	0x03, 0x1b
        /*002e*/ 	.short	0x00ff


	//----- nvinfo : EIATTR_MERCURY_ISA_VERSION
	.align		4
        /*0030*/ 	.byte	0x03, 0x5f
        /*0032*/ 	.short	0x0101


	//----- nvinfo : EIATTR_VRC_CTA_INIT_COUNT
	.align		4
        /*0034*/ 	.byte	0x02, 0x4a
	.zero		1
	.zero		1


	//----- nvinfo : EIATTR_EXIT_INSTR_OFFSETS
	.align		4
        /*0038*/ 	.byte	0x04, 0x1c
        /*003a*/ 	.short	(.L_31 - .L_30)


	//   ....[0]....
.L_30:
        /*003c*/ 	.word	0x00000260


	//----- nvinfo : EIATTR_MAX_THREADS
	.align		4
.L_31:
        /*0040*/ 	.byte	0x04, 0x05
        /*0042*/ 	.short	(.L_33 - .L_32)
.L_32:
        /*0044*/ 	.word	0x00000020
        /*0048*/ 	.word	0x00000001
        /*004c*/ 	.word	0x00000001


	//----- nvinfo : EIATTR_CBANK_PARAM_SIZE
	.align		4
.L_33:
        /*0050*/ 	.byte	0x03, 0x19
        /*0052*/ 	.short	0x0010


	//----- nvinfo : EIATTR_PARAM_CBANK
	.align		4
        /*0054*/ 	.byte	0x04, 0x0a
        /*0056*/ 	.short	(.L_35 - .L_34)
	.align		4
.L_34:
        /*0058*/ 	.word	index@(.nv.constant0.default_function_kernel)
        /*005c*/ 	.short	0x0380
        /*005e*/ 	.short	0x0010


	//----- nvinfo : EIATTR_SW_WAR
	.align		4
.L_35:
        /*0060*/ 	.byte	0x04, 0x36
        /*0062*/ 	.short	(.L_37 - .L_36)
.L_36:
        /*0064*/ 	.word	0x00000008
.L_37:


//--------------------- .nv.info.default_function_kernel_2 --------------------------
	.section	.nv.info.default_function_kernel_2,"",@"SHT_CUDA_INFO"
	.sectionflags	@""
	.align	4


	//----- nvinfo : EIATTR_CUDA_API_VERSION
	.align		4
        /*0000*/ 	.byte	0x04, 0x37
        /*0002*/ 	.short	(.L_39 - .L_38)
.L_38:
        /*0004*/ 	.word	0x00000082


	//----- nvinfo : EIATTR_KPARAM_INFO
	.align		4
.L_39:
        /*0008*/ 	.byte	0x04, 0x17
        /*000a*/ 	.short	(.L_41 - .L_40)
.L_40:
        /*000c*/ 	.word	0x00000000
        /*0010*/ 	.short	0x0001
        /*0012*/ 	.short	0x0008
        /*0014*/ 	.byte	0x00, 0xf5, 0x21, 0x00


	//----- nvinfo : EIATTR_KPARAM_INFO
	.align		4
.L_41:
        /*0018*/ 	.byte	0x04, 0x17
        /*001a*/ 	.short	(.L_43 - .L_42)
.L_42:
        /*001c*/ 	.word	0x00000000
        /*0020*/ 	.short	0x0000
        /*0022*/ 	.short	0x0000
        /*0024*/ 	.byte	0x00, 0xf5, 0x21, 0x00


	//----- nvinfo : EIATTR_SPARSE_MMA_MASK
	.align		4
.L_43:
        /*0028*/ 	.byte	0x03, 0x50
        /*002a*/ 	.short	0x0000


	//----- nvinfo : EIATTR_MAXREG_COUNT
	.align		4
        /*002c*/ 	.byte	0x03, 0x1b
        /*002e*/ 	.short	0x00ff


	//----- nvinfo : EIATTR_MERCURY_ISA_VERSION
	.align		4
        /*0030*/ 	.byte	0x03, 0x5f
        /*0032*/ 	.short	0x0101


	//----- nvinfo : EIATTR_VRC_CTA_INIT_COUNT
	.align		4
        /*0034*/ 	.byte	0x02, 0x4a
	.zero		1
	.zero		1


	//----- nvinfo : EIATTR_EXIT_INSTR_OFFSETS
	.align		4
        /*0038*/ 	.byte	0x04, 0x1c
        /*003a*/ 	.short	(.L_45 - .L_44)


	//   ....[0]....
.L_44:
        /*003c*/ 	.word	0x000000f0


	//----- nvinfo : EIATTR_MAX_THREADS
	.align		4
.L_45:
        /*0040*/ 	.byte	0x04, 0x05
        /*0042*/ 	.short	(.L_47 - .L_46)
.L_46:
        /*0044*/ 	.word	0x00000020
        /*0048*/ 	.word	0x00000001
        /*004c*/ 	.word	0x00000001


	//----- nvinfo : EIATTR_CBANK_PARAM_SIZE
	.align		4
.L_47:
        /*0050*/ 	.byte	0x03, 0x19
        /*0052*/ 	.short	0x0010


	//----- nvinfo : EIATTR_PARAM_CBANK
	.align		4
        /*0054*/ 	.byte	0x04, 0x0a
        /*0056*/ 	.short	(.L_49 - .L_48)
	.align		4
.L_48:
        /*0058*/ 	.word	index@(.nv.constant0.default_function_kernel_2)
        /*005c*/ 	.short	0x0380
        /*005e*/ 	.short	0x0010


	//----- nvinfo : EIATTR_SW_WAR
	.align		4
.L_49:
        /*0060*/ 	.byte	0x04, 0x36
        /*0062*/ 	.short	(.L_51 - .L_50)
.L_50:
        /*0064*/ 	.word	0x00000008
.L_51:


//--------------------- .nv.info.default_function_kernel_3 --------------------------
	.section	.nv.info.default_function_kernel_3,"",@"SHT_CUDA_INFO"
	.sectionflags	@""
	.align	4


	//----- nvinfo : EIATTR_CUDA_API_VERSION
	.align		4
        /*0000*/ 	.byte	0x04, 0x37
        /*0002*/ 	.short	(.L_53 - .L_52)
.L_52:
        /*0004*/ 	.word	0x00000082


	//----- nvinfo : EIATTR_KPARAM_INFO
	.align		4
.L_53:
        /*0008*/ 	.byte	0x04, 0x17
        /*000a*/ 	.short	(.L_55 - .L_54)
.L_54:
        /*000c*/ 	.word	0x00000000
        /*0010*/ 	.short	0x0002
        /*0012*/ 	.short	0x0010
        /*0014*/ 	.byte	0x00, 0xf5, 0x21, 0x00


	//----- nvinfo : EIATTR_KPARAM_INFO
	.align		4
.L_55:
        /*0018*/ 	.byte	0x04, 0x17
        /*001a*/ 	.short	(.L_57 - .L_56)
.L_56:
        /*001c*/ 	.word	0x00000000
        /*0020*/ 	.short	0x0001
        /*0022*/ 	.short	0x0008
        /*0024*/ 	.byte	0x00, 0xf5, 0x21, 0x00


	//----- nvinfo : EIATTR_KPARAM_INFO
	.align		4
.L_57:
        /*0028*/ 	.byte	0x04, 0x17
        /*002a*/ 	.short	(.L_59 - .L_58)
.L_58:
        /*002c*/ 	.word	0x00000000
        /*0030*/ 	.short	0x0000
        /*0032*/ 	.short	0x0000
        /*0034*/ 	.byte	0x00, 0xf5, 0x21, 0x00


	//----- nvinfo : EIATTR_SPARSE_MMA_MASK
	.align		4
.L_59:
        /*0038*/ 	.byte	0x03, 0x50
        /*003a*/ 	.short	0x0000


	//----- nvinfo : EIATTR_MAXREG_COUNT
	.align		4
        /*003c*/ 	.byte	0x03, 0x1b
        /*003e*/ 	.short	0x00ff


	//----- nvinfo : EIATTR_MERCURY_ISA_VERSION
	.align		4
        /*0040*/ 	.byte	0x03, 0x5f
        /*0042*/ 	.short	0x0101


	//----- nvinfo : EIATTR_VRC_CTA_INIT_COUNT
	.align		4
        /*0044*/ 	.byte	0x02, 0x4a
	.zero		1
	.zero		1


	//----- nvinfo : EIATTR_EXIT_INSTR_OFFSETS
	.align		4
        /*0048*/ 	.byte	0x04, 0x1c
        /*004a*/ 	.short	(.L_61 - .L_60)


	//   ....[0]....
.L_60:
        /*004c*/ 	.word	0x00000110


	//----- nvinfo : EIATTR_MAX_THREADS
	.align		4
.L_61:
        /*0050*/ 	.byte	0x04, 0x05
        /*0052*/ 	.short	(.L_63 - .L_62)
.L_62:
        /*0054*/ 	.word	0x00000040
        /*0058*/ 	.word	0x00000001
        /*005c*/ 	.word	0x00000001


	//----- nvinfo : EIATTR_CBANK_PARAM_SIZE
	.align		4
.L_63:
        /*0060*/ 	.byte	0x03, 0x19
        /*0062*/ 	.short	0x0018


	//----- nvinfo : EIATTR_PARAM_CBANK
	.align		4
        /*0064*/ 	.byte	0x04, 0x0a
        /*0066*/ 	.short	(.L_65 - .L_64)
	.align		4
.L_64:
        /*0068*/ 	.word	index@(.nv.constant0.default_function_kernel_3)
        /*006c*/ 	.short	0x0380
        /*006e*/ 	.short	0x0018


	//----- nvinfo : EIATTR_SW_WAR
	.align		4
.L_65:
        /*0070*/ 	.byte	0x04, 0x36
        /*0072*/ 	.short	(.L_67 - .L_66)
.L_66:
        /*0074*/ 	.word	0x00000008
.L_67:


//--------------------- .nv.info.default_function_kernel_1 --------------------------
	.section	.nv.info.default_function_kernel_1,"",@"SHT_CUDA_INFO"
	.sectionflags	@""
	.align	4


	//----- nvinfo : EIATTR_CUDA_API_VERSION
	.align		4
        /*0000*/ 	.byte	0x04, 0x37
        /*0002*/ 	.short	(.L_69 - .L_68)
.L_68:
        /*0004*/ 	.word	0x00000082


	//----- nvinfo : EIATTR_KPARAM_INFO
	.align		4
.L_69:
        /*0008*/ 	.byte	0x04, 0x17
        /*000a*/ 	.short	(.L_71 - .L_70)
.L_70:
        /*000c*/ 	.word	0x00000000
        /*0010*/ 	.short	0x0001
        /*0012*/ 	.short	0x0008
        /*0014*/ 	.byte	0x00, 0xf5, 0x21, 0x00


	//----- nvinfo : EIATTR_KPARAM_INFO
	.align		4
.L_71:
        /*0018*/ 	.byte	0x04, 0x17
        /*001a*/ 	.short	(.L_73 - .L_72)
.L_72:
        /*001c*/ 	.word	0x00000000
        /*0020*/ 	.short	0x0000
        /*0022*/ 	.short	0x0000
        /*0024*/ 	.byte	0x00, 0xf5, 0x21, 0x00


	//----- nvinfo : EIATTR_SPARSE_MMA_MASK
	.align		4
.L_73:
        /*0028*/ 	.byte	0x03, 0x50
        /*002a*/ 	.short	0x0000


	//----- nvinfo : EIATTR_MAXREG_COUNT
	.align		4
        /*002c*/ 	.byte	0x03, 0x1b
        /*002e*/ 	.short	0x00ff


	//----- nvinfo : EIATTR_MERCURY_ISA_VERSION
	.align		4
        /*0030*/ 	.byte	0x03, 0x5f
        /*0032*/ 	.short	0x0101


	//----- nvinfo : EIATTR_VRC_CTA_INIT_COUNT
	.align		4
        /*0034*/ 	.byte	0x02, 0x4a
	.zero		1
	.zero		1


	//----- nvinfo : EIATTR_EXIT_INSTR_OFFSETS
	.align		4
        /*0038*/ 	.byte	0x04, 0x1c
        /*003a*/ 	.short	(.L_75 - .L_74)


	//   ....[0]....
.L_74:
        /*003c*/ 	.word	0x00000100


	//----- nvinfo : EIATTR_MAX_THREADS
	.align		4
.L_75:
        /*0040*/ 	.byte	0x04, 0x05
        /*0042*/ 	.short	(.L_77 - .L_76)
.L_76:
        /*0044*/ 	.word	0x00000020
        /*0048*/ 	.word	0x00000001
        /*004c*/ 	.word	0x00000001


	//----- nvinfo : EIATTR_CBANK_PARAM_SIZE
	.align		4
.L_77:
        /*0050*/ 	.byte	0x03, 0x19
        /*0052*/ 	.short	0x0010


	//----- nvinfo : EIATTR_PARAM_CBANK
	.align		4
        /*0054*/ 	.byte	0x04, 0x0a
        /*0056*/ 	.short	(.L_79 - .L_78)
	.align		4
.L_78:
        /*0058*/ 	.word	index@(.nv.constant0.default_function_kernel_1)
        /*005c*/ 	.short	0x0380
        /*005e*/ 	.short	0x0010


	//----- nvinfo : EIATTR_SW_WAR
	.align		4
.L_79:
        /*0060*/ 	.byte	0x04, 0x36
        /*0062*/ 	.short	(.L_81 - .L_80)
.L_80:
        /*0064*/ 	.word	0x00000008
.L_81:


//--------------------- .nv.callgraph             --------------------------
	.section	.nv.callgraph,"",@"SHT_CUDA_CALLGRAPH"
	.align	4
	.sectionentsize	8
	.align		4
        /*0000*/ 	.word	0x00000000
	.align		4
        /*0004*/ 	.word	0xffffffff
	.align		4
        /*0008*/ 	.word	0x00000000
	.align		4
        /*000c*/ 	.word	0xfffffffe
	.align		4
        /*0010*/ 	.word	0x00000000
	.align		4
        /*0014*/ 	.word	0xfffffffd
	.align		4
        /*0018*/ 	.word	0x00000000
	.align		4
        /*001c*/ 	.word	0xfffffffc


//--------------------- .text.default_function_kernel --------------------------
	.section	.text.default_function_kernel,"ax",@progbits
	.align	128
        .global         default_function_kernel
        .type           default_function_kernel,@function
        .size           default_function_kernel,(.L_x_4 - default_function_kernel)
        .other          default_function_kernel,@"STO_CUDA_ENTRY STV_DEFAULT"
default_function_kernel:
.text.default_function_kernel:
[----:B------:R-:W-:Y:S01]  /*0000*/  LDC R1, c[0x0][0x37c] ;  /* 0x0000df00ff017b82 */ /* 0x000fe20000000800 */
[----:B------:R-:W0:Y:S07]  /*0010*/  S2R R5, SR_TID.X ;  /* 0x0000000000057919 */ /* 0x000e2e0000002100 */
[----:B------:R-:W1:Y:S01]  /*0020*/  S2UR UR4, SR_CTAID.X ;  /* 0x00000000000479c3 */ /* 0x000e620000002500 */
[----:B------:R-:W2:Y:S07]  /*0030*/  LDCU.64 UR6, c[0x0][0x358] ;  /* 0x00006b00ff0677ac */ /* 0x000eae0008000a00 */
[----:B------:R-:W3:Y:S01]  /*0040*/  LDC.64 R2, c[0x0][0x388] ;  /* 0x0000e200ff027b82 */ /* 0x000ee20000000a00 */
[----:B-1----:R-:W-:-:S06]  /*0050*/  USHF.L.U32 UR4, UR4, 0x5, URZ ;  /* 0x0000000504047899 */ /* 0x002fcc00080006ff */
[----:B0-----:R-:W-:-:S05]  /*0060*/  LOP3.LUT R5, R5, UR4, RZ, 0xfc, !PT ;  /* 0x0000000405057c12 */ /* 0x001fca000f8efcff */
[----:B---3--:R-:W-:-:S05]  /*0070*/  IMAD.WIDE.U32 R2, R5, 0x4, R2 ;  /* 0x0000000405027825 */ /* 0x008fca00078e0002 */
[----:B--2---:R0:W2:Y:S01]  /*0080*/  LDG.E.CONSTANT R0, desc[UR6][R2.64] ;  /* 0x0000000602007981 */ /* 0x0040a2000c1e9900 */
[----:B------:R-:W-:Y:S01]  /*0090*/  HFMA2 R7, -RZ, RZ, 1.75, 0 ;  /* 0x3f000000ff077431 */ /* 0x000fe200000001ff */
[----:B0-----:R-:W-:-:S04]  /*00a0*/  MOV R3, 0x3d10ecef ;  /* 0x3d10ecef00037802 */ /* 0x001fc80000000f00 */
[C---:B--2---:R-:W-:Y:S01]  /*00b0*/  FFMA R4, |R0|.reuse, -R7, 0.5 ;  /* 0x3f00000000047423 */ /* 0x044fe20000000a07 */
[C---:B------:R-:W-:Y:S02]  /*00c0*/  FSETP.NEU.AND P1, PT, |R0|.reuse, 1, PT ;  /* 0x3f8000000000780b */ /* 0x040fe40003f2d200 */
[----:B------:R-:W-:Y:S01]  /*00d0*/  FSETP.GT.AND P0, PT, |R0|, 0.56000000238418579102, PT ;  /* 0x3f0f5c290000780b */ /* 0x000fe20003f04200 */
[----:B------:R-:W0:Y:S02]  /*00e0*/  MUFU.RSQ R7, R4 ;  /* 0x0000000400077308 */ /* 0x000e240000001400 */
[----:B0-----:R-:W-:Y:S01]  /*00f0*/  FMUL R6, R4, R7 ;  /* 0x0000000704067220 */ /* 0x001fe20000400000 */
[----:B------:R-:W-:-:S04]  /*0100*/  FMUL R7, R7, -0.5 ;  /* 0xbf00000007077820 */ /* 0x000fc80000400000 */
[----:B------:R-:W-:-:S04]  /*0110*/  FFMA R7, R6, R7, 0.5 ;  /* 0x3f00000006077423 */ /* 0x000fc80000000007 */
[----:B------:R-:W-:-:S05]  /*0120*/  FFMA R7, R6, R7, R6 ;  /* 0x0000000706077223 */ /* 0x000fca0000000006 */
[----:B------:R-:W-:Y:S02]  /*0130*/  FSEL R7, R7, RZ, P1 ;  /* 0x000000ff07077208 */ /* 0x000fe40000800000 */
[----:B------:R-:W-:Y:S02]  /*0140*/  FSETP.GT.AND P1, PT, R0, 0.56000000238418579102, PT ;  /* 0x3f0f5c290000780b */ /* 0x000fe40003f24000 */
[----:B------:R-:W-:-:S04]  /*0150*/  FSEL R7, R7, |R0|, P0 ;  /* 0x4000000007077208 */ /* 0x000fc80000000000 */
[----:B------:R-:W-:-:S05]  /*0160*/  LOP3.LUT R7, R7, 0x80000000, R0, 0xb8, !PT ;  /* 0x8000000007077812 */ /* 0x000fca00078eb800 */
[----:B------:R-:W-:-:S04]  /*0170*/  FMUL R4, R7, R7 ;  /* 0x0000000707047220 */ /* 0x000fc80000400000 */
[----:B------:R-:W-:-:S04]  /*0180*/  FFMA R3, R4, R3, 0.016980519518256187439 ;  /* 0x3c8b1abb04037423 */ /* 0x000fc80000000003 */
[----:B------:R-:W-:-:S04]  /*0190*/  FFMA R3, R4, R3, 0.030762933194637298584 ;  /* 0x3cfc028c04037423 */ /* 0x000fc80000000003 */
[----:B------:R-:W-:-:S04]  /*01a0*/  FFMA R3, R4, R3, 0.044709417968988418579 ;  /* 0x3d37213904037423 */ /* 0x000fc80000000003 */
[C---:B------:R-:W-:Y:S02]  /*01b0*/  FFMA R9, R4.reuse, R3, 0.074989043176174163818 ;  /* 0x3d9993db04097423 */ /* 0x040fe40000000003 */
[----:B------:R-:W0:Y:S02]  /*01c0*/  LDC.64 R2, c[0x0][0x380] ;  /* 0x0000e000ff027b82 */ /* 0x000e240000000a00 */
[----:B------:R-:W-:-:S04]  /*01d0*/  FFMA R9, R4, R9, 0.16666707396507263184 ;  /* 0x3e2aaac604097423 */ /* 0x000fc80000000009 */
[----:B------:R-:W-:Y:S01]  /*01e0*/  FMUL R4, R4, R9 ;  /* 0x0000000904047220 */ /* 0x000fe20000400000 */
[----:B------:R-:W-:-:S03]  /*01f0*/  HFMA2 R9, -RZ, RZ, 1.9599609375, 20144 ;  /* 0x3fd774ebff097431 */ /* 0x000fc600000001ff */
[----:B------:R-:W-:-:S05]  /*0200*/  FFMA R7, R7, R4, R7 ;  /* 0x0000000407077223 */ /* 0x000fca0000000007 */
[----:B------:R-:W-:-:S05]  /*0210*/  FSEL R0, R7, -R7, P0 ;  /* 0x8000000707007208 */ /* 0x000fca0000000000 */
[----:B------:R-:W-:Y:S01]  /*0220*/  @!P1 FFMA R7, R9, 0.93318945169448852539, R0 ;  /* 0x3f6ee58109079823 */ /* 0x000fe20000000000 */
[----:B0-----:R-:W-:-:S04]  /*0230*/  IMAD.WIDE.U32 R2, R5, 0x4, R2 ;  /* 0x0000000405027825 */ /* 0x001fc800078e0002 */
[----:B------:R-:W-:-:S05]  /*0240*/  @P0 FADD R7, R7, R7 ;  /* 0x0000000707070221 */ /* 0x000fca0000000000 */
[----:B------:R-:W-:Y:S01]  /*0250*/  STG.E desc[UR6][R2.64], R7 ;  /* 0x0000000702007986 */ /* 0x000fe2000c101906 */
[----:B------:R-:W-:Y:S05]  /*0260*/  EXIT ;  /* 0x000000000000794d */ /* 0x000fea0003800000 */
.L_x_0:
[----:B------:R-:W-:-:S00]  /*0270*/  BRA `(.L_x_0) ;  /* 0xfffffffc00fc7947 */ /* 0x000fc0000383ffff */
[----:B------:R-:W-:-:S00]  /*0280*/  NOP ;  /* 0x0000000000007918 */ /* 0x000fc00000000000 */
[----:B------:R-:W-:-:S00]  /*0290*/  NOP ;  /* 0x0000000000007918 */ /* 0x000fc00000000000 */
[----:B------:R-:W-:-:S00]  /*02a0*/  NOP ;  /* 0x0000000000007918 */ /* 0x000fc00000000000 */
[----:B------:R-:W-:-:S00]  /*02b0*/  NOP ;  /* 0x0000000000007918 */ /* 0x000fc00000000000 */
[----:B------:R-:W-:-:S00]  /*02c0*/  NOP ;  /* 0x0000000000007918 */ /* 0x000fc00000000000 */
[----:B------:R-:W-:-:S00]  /*02d0*/  NOP ;  /* 0x0000000000007918 */ /* 0x000fc00000000000 */
[----:B------:R-:W-:-:S00]  /*02e0*/  NOP ;  /* 0x0000000000007918 */ /* 0x000fc00000000000 */
[----:B------:R-:W-:-:S00]  /*02f0*/  NOP ;  /* 0x0000000000007918 */ /* 0x000fc00000000000 */
.L_x_4:


//--------------------- .text.default_function_kernel_2 --------------------------
	.section	.text.default_function_kernel_2,"ax",@progbits
	.align	128
        .global         default_function_kernel_2
        .type           default_function_kernel_2,@function
        .size           default_function_kernel_2,(.L_x_5 - default_function_kernel_2)
        .other          default_function_kernel_2,@"STO_CUDA_ENTRY STV_DEFAULT"
default_function_kernel_2:
.text.default_function_kernel_2:
[----:B------:R-:W-:Y:S01]  /*0000*/  LDC R1, c[0x0][0x37c] ;  /* 0x0000df00ff017b82 */ /* 0x000fe20000000800 */
[----:B------:R-:W0:Y:S07]  /*0010*/  S2R R7, SR_TID.X ;  /* 0x0000000000077919 */ /* 0x000e2e0000002100 */
[----:B------:R-:W1:Y:S01]  /*0020*/  S2UR UR4, SR_CTAID.X ;  /* 0x00000000000479c3 */ /* 0x000e620000002500 */
[----:B------:R-:W2:Y:S07]  /*0030*/  LDCU.64 UR6, c[0x0][0x358] ;  /* 0x00006b00ff0677ac */ /* 0x000eae0008000a00 */
[----:B------:R-:W3:Y:S08]  /*0040*/  LDC.64 R2, c[0x0][0x388] ;  /* 0x0000e200ff027b82 */ /* 0x000ef00000000a00 */
[----:B------:R-:W4:Y:S01]  /*0050*/  LDC.64 R4, c[0x0][0x380] ;  /* 0x0000e000ff047b82 */ /* 0x000f220000000a00 */
[----:B-1----:R-:W-:-:S06]  /*0060*/  USHF.L.U32 UR4, UR4, 0x5, URZ ;  /* 0x0000000504047899 */ /* 0x002fcc00080006ff */
[----:B0-----:R-:W-:-:S05]  /*0070*/  LOP3.LUT R7, R7, UR4, RZ, 0xfc, !PT ;  /* 0x0000000407077c12 */ /* 0x001fca000f8efcff */
[----:B---3--:R-:W-:-:S06]  /*0080*/  IMAD.WIDE.U32 R2, R7, 0x4, R2 ;  /* 0x0000000407027825 */ /* 0x008fcc00078e0002 */
[----:B--2---:R-:W2:Y:S01]  /*0090*/  LDG.E.CONSTANT R2, desc[UR6][R2.64] ;  /* 0x0000000602027981 */ /* 0x004ea2000c1e9900 */
[----:B----4-:R-:W-:-:S04]  /*00a0*/  IMAD.WIDE.U32 R4, R7, 0x4, R4 ;  /* 0x0000000407047825 */ /* 0x010fc800078e0004 */
[----:B--2---:R-:W-:-:S06]  /*00b0*/  FMUL.RZ R0, R2, 0.15915493667125701904 ;  /* 0x3e22f98302007820 */ /* 0x004fcc000040c000 */
[----:B------:R-:W0:Y:S02]  /*00c0*/  MUFU.SIN R0, R0 ;  /* 0x0000000000007308 */ /* 0x000e240000000400 */
[----:B0-----:R-:W-:-:S05]  /*00d0*/  FADD R7, |R0|, -RZ ;  /* 0x800000ff00077221 */ /* 0x001fca0000000200 */
[----:B------:R-:W-:Y:S01]  /*00e0*/  STG.E desc[UR6][R4.64], R7 ;  /* 0x0000000704007986 */ /* 0x000fe2000c101906 */
[----:B------:R-:W-:Y:S05]  /*00f0*/  EXIT ;  /* 0x000000000000794d */ /* 0x000fea0003800000 */
.L_x_1:
        /* <DEDUP_REMOVED lines=16> */
.L_x_5:


//--------------------- .text.default_function_kernel_3 --------------------------
	.section	.text.default_function_kernel_3,"ax",@progbits
	.align	128
        .global         default_function_kernel_3
        .type           default_function_kernel_3,@function
        .size           default_function_kernel_3,(.L_x_6 - default_function_kernel_3)
        .other          default_function_kernel_3,@"STO_CUDA_ENTRY STV_DEFAULT"
default_function_kernel_3:
.text.default_function_kernel_3:
[----:B------:R-:W-:Y:S01]  /*0000*/  LDC R1, c[0x0][0x37c] ;  /* 0x0000df00ff017b82 */ /* 0x000fe20000000800 */
[----:B------:R-:W0:Y:S07]  /*0010*/  S2R R9, SR_TID.X ;  /* 0x0000000000097919 */ /* 0x000e2e0000002100 */
[----:B------:R-:W1:Y:S01]  /*0020*/  S2UR UR4, SR_CTAID.X ;  /* 0x00000000000479c3 */ /* 0x000e620000002500 */
[----:B------:R-:W2:Y:S07]  /*0030*/  LDCU.64 UR6, c[0x0][0x358] ;  /* 0x00006b00ff0677ac */ /* 0x000eae0008000a00 */
[----:B------:R-:W3:Y:S08]  /*0040*/  LDC.64 R2, c[0x0][0x388] ;  /* 0x0000e200ff027b82 */ /* 0x000ef00000000a00 */
[----:B------:R-:W4:Y:S01]  /*0050*/  LDC.64 R4, c[0x0][0x390] ;  /* 0x0000e400ff047b82 */ /* 0x000f220000000a00 */
[----:B-1----:R-:W-:-:S07]  /*0060*/  USHF.L.U32 UR4, UR4, 0x6, URZ ;  /* 0x0000000604047899 */ /* 0x002fce00080006ff */
[----:B------:R-:W1:Y:S01]  /*0070*/  LDC.64 R6, c[0x0][0x380] ;  /* 0x0000e000ff067b82 */ /* 0x000e620000000a00 */
[----:B0-----:R-:W-:-:S05]  /*0080*/  LOP3.LUT R9, R9, UR4, RZ, 0xfc, !PT ;  /* 0x0000000409097c12 */ /* 0x001fca000f8efcff */
[----:B---3--:R-:W-:-:S04]  /*0090*/  IMAD.WIDE.U32 R2, R9, 0x4, R2 ;  /* 0x0000000409027825 */ /* 0x008fc800078e0002 */
[C---:B----4-:R-:W-:Y:S02]  /*00a0*/  IMAD.WIDE.U32 R4, R9.reuse, 0x4, R4 ;  /* 0x0000000409047825 */ /* 0x050fe400078e0004 */
[----:B--2---:R-:W2:Y:S04]  /*00b0*/  LDG.E.CONSTANT R2, desc[UR6][R2.64] ;  /* 0x0000000602027981 */ /* 0x004ea8000c1e9900 */
[----:B------:R-:W2:Y:S01]  /*00c0*/  LDG.E.CONSTANT R5, desc[UR6][R4.64] ;  /* 0x0000000604057981 */ /* 0x000ea2000c1e9900 */
[----:B-1----:R-:W-:-:S04]  /*00d0*/  IMAD.WIDE.U32 R6, R9, 0x4, R6 ;  /* 0x0000000409067825 */ /* 0x002fc800078e0006 */
[----:B--2---:R-:W-:-:S04]  /*00e0*/  FADD R11, R2, R5 ;  /* 0x00000005020b7221 */ /* 0x004fc80000000000 */
[----:B------:R-:W-:-:S05]  /*00f0*/  FMUL R11, R2, R11 ;  /* 0x0000000b020b7220 */ /* 0x000fca0000400000 */
[----:B------:R-:W-:Y:S01]  /*0100*/  STG.E desc[UR6][R6.64], R11 ;  /* 0x0000000b06007986 */ /* 0x000fe2000c101906 */
[----:B------:R-:W-:Y:S05]  /*0110*/  EXIT ;  /* 0x000000000000794d */ /* 0x000fea0003800000 */
.L_x_2:
        /* <DEDUP_REMOVED lines=14> */
.L_x_6:


//--------------------- .text.default_function_kernel_1 --------------------------
	.section	.text.default_function_kernel_1,"ax",@progbits
	.align	128
        .global         default_function_kernel_1
        .type           default_function_kernel_1,@function
        .size           default_function_kernel_1,(.L_x_7 - default_function_kernel_1)
        .other          default_function_kernel_1,@"STO_CUDA_ENTRY STV_DEFAULT"
default_function_kernel_1:
.text.default_function_kernel_1:
        /* <DEDUP_REMOVED lines=13> */
[----:B0-----:R-:W-:-:S06]  /*00d0*/  FMUL.RZ R9, R0, 0.15915493667125701904 ;  /* 0x3e22f98300097820 */ /* 0x001fcc000040c000 */
[----:B------:R-:W0:Y:S02]  /*00e0*/  MUFU.COS R9, R9 ;  /* 0x0000000900097308 */ /* 0x000e240000000000 */
[----:B0-----:R-:W-:Y:S01]  /*00f0*/  STG.E desc[UR6][R4.64], R9 ;  /* 0x0000000904007986 */ /* 0x001fe2000c101906 */
[----:B------:R-:W-:Y:S05]  /*0100*/  EXIT ;  /* 0x000000000000794d */ /* 0x000fea0003800000 */
.L_x_3:
        /* <DEDUP_REMOVED lines=15> */
.L_x_7:


//--------------------- .nv.shared.reserved.0     --------------------------
	.section	.nv.shared.reserved.0,"aw",@nobits
	.weak		__nv_reservedSMEM_offset_0_alias
	.size		__nv_reservedSMEM_offset_0_alias, 0, 64
	.other		__nv_reservedSMEM_offset_0_alias,@"STO_CUDA_RESERVED_SHARED STV_DEFAULT"
__nv_reservedSMEM_offset_0_alias:
	.zero		0
	.zero		64


//--------------------- .nv.constant0.default_function_kernel --------------------------
	.section	.nv.constant0.default_function_kernel,"a",@progbits
	.sectionflags	@""
	.align	4
.nv.constant0.default_function_kernel:
	.zero		912


//--------------------- .nv.constant0.default_function_kernel_2 --------------------------
	.section	.nv.constant0.default_function_kernel_2,"a",@progbits
	.sectionflags	@""
	.align	4
.nv.constant0.default_function_kernel_2:
	.zero		912


//--------------------- .nv.constant0.default_function_kernel_3 --------------------------
	.section	.nv.constant0.default_function_kernel_3,"a",@progbits
	.sectionflags	@""
	.align	4
.nv.constant0.default_function_kernel_3:
	.zero		920


//--------------------- .nv.constant0.default_function_kernel_1 --------------------------
	.section	.nv.constant0.default_function_kernel_1,"a",@progbits
	.sectionflags	@""
	.align	4
.nv.constant0.default_function_kernel_1:
	.zero		912


//--------------------- SYMBOLS --------------------------

	.type		.nv.reservedSmem.offset0,@object
	.size		.nv.reservedSmem.offset0,0x4
